//
// Generated by NVIDIA NVVM Compiler
//
// Compiler Build ID: CL-36424714
// Cuda compilation tools, release 13.0, V13.0.88
// Based on NVVM 20.0.0
//

.version 9.0
.target sm_100
.address_size 64

	// .globl	op

.visible .entry op(
	.param .u64 .ptr .align 1 op_param_0,
	.param .u64 .ptr .align 1 op_param_1,
	.param .f32 op_param_2,
	.param .u32 op_param_3
)
{
	.reg .pred 	%p<2>;
	.reg .b32 	%r<6>;
	.reg .b32 	%f<4>;
	.reg .b64 	%rd<8>;

	ld.param.u64 	%rd1, [op_param_0];
	ld.param.u64 	%rd2, [op_param_1];
	ld.param.f32 	%f1, [op_param_2];
	ld.param.u32 	%r2, [op_param_3];
	mov.u32 	%r3, %ntid.x;
	mov.u32 	%r4, %ctaid.x;
	mov.u32 	%r5, %tid.x;
	mad.lo.s32 	%r1, %r3, %r4, %r5;
	setp.ge.s32 	%p1, %r1, %r2;
	@%p1 bra 	$L__BB0_2;
	cvta.to.global.u64 	%rd3, %rd1;
	cvta.to.global.u64 	%rd4, %rd2;
	mul.wide.s32 	%rd5, %r1, 4;
	add.s64 	%rd6, %rd3, %rd5;
	ld.global.f32 	%f2, [%rd6];
	add.f32 	%f3, %f1, %f2;
	add.s64 	%rd7, %rd4, %rd5;
	st.global.f32 	[%rd7], %f3;
$L__BB0_2:
	ret;

}


// ===== COMPILED SASS (sm_100) =====

	.target	sm_100

	.elftype	@"ET_EXEC"


//--------------------- .note.nv.tkinfo           --------------------------
	.section	.note.nv.tkinfo,"",@"SHT_NOTE"
	.sectionflags	@"SHF_NOTE_NV_TKINFO"
	.tkinfo
        /*0018*/ 	.word	0x00000002
        /*0030*/ 	.string	""
        /*0030*/ 	.string	"ptxas"
        /*0030*/ 	.string	"Cuda compilation tools, release 13.0, V13.0.88"
        /*0030*/ 	.string	"Build cuda_13.0.r13.0/compiler.36424714_0"
        /*0030*/ 	.string	"-arch sm_100 -m 64 "



//--------------------- .note.nv.cuinfo           --------------------------
	.section	.note.nv.cuinfo,"",@"SHT_NOTE"
	.sectionflags	@"SHF_NOTE_NV_CUINFO"
        /*0018*/ 	.short	0x0002
        /*001a*/ 	.short	0x0064
        /*001c*/ 	.short	0x0082
	.zero		2


//--------------------- .nv.info                  --------------------------
	.section	.nv.info,"",@"SHT_CUDA_INFO"
	.align	4


	//----- nvinfo : EIATTR_REGCOUNT
	.align		4
        /*0000*/ 	.byte	0x04, 0x2f
        /*0002*/ 	.short	(.L_1 - .L_0)
	.align		4
.L_0:
        /*0004*/ 	.word	index@(op)
        /*0008*/ 	.word	0x0000000a


	//----- nvinfo : EIATTR_FRAME_SIZE
	.align		4
.L_1:
        /*000c*/ 	.byte	0x04, 0x11
        /*000e*/ 	.short	(.L_3 - .L_2)
	.align		4
.L_2:
        /*0010*/ 	.word	index@(op)
        /*0014*/ 	.word	0x00000000


	//----- nvinfo : EIATTR_MIN_STACK_SIZE
	.align		4
.L_3:
        /*0018*/ 	.byte	0x04, 0x12
        /*001a*/ 	.short	(.L_5 - .L_4)
	.align		4
.L_4:
        /*001c*/ 	.word	index@(op)
        /*0020*/ 	.word	0x00000000
.L_5:


//--------------------- .nv.compat                --------------------------
	.section	.nv.compat,"",@"SHT_CUDA_COMPAT_INFO"
	.align	4
        /*0000*/ 	.byte	0x02, 0x09, 0x00, 0x00, 0x02, 0x02, 0x01, 0x00, 0x02, 0x05, 0x05, 0x00, 0x03, 0x07, 0x01, 0x01
        /*0010*/ 	.byte	0x02, 0x03, 0x00, 0x00, 0x02, 0x06, 0x01, 0x00, 0x04, 0x0b, 0x08, 0x00, 0x09, 0x00, 0x00, 0x00
        /*0020*/ 	.byte	0x00, 0x00, 0x00, 0x00


//--------------------- .nv.info.op               --------------------------
	.section	.nv.info.op,"",@"SHT_CUDA_INFO"
	.sectionflags	@""
	.align	4


	//----- nvinfo : EIATTR_CUDA_API_VERSION
	.align		4
        /*0000*/ 	.byte	0x04, 0x37
        /*0002*/ 	.short	(.L_7 - .L_6)
.L_6:
        /*0004*/ 	.word	0x00000082


	//----- nvinfo : EIATTR_KPARAM_INFO
	.align		4
.L_7:
        /*0008*/ 	.byte	0x04, 0x17
        /*000a*/ 	.short	(.L_9 - .L_8)
.L_8:
        /*000c*/ 	.word	0x00000000
        /*0010*/ 	.short	0x0003
        /*0012*/ 	.short	0x0014
        /*0014*/ 	.byte	0x00, 0xf0, 0x11, 0x00


	//----- nvinfo : EIATTR_KPARAM_INFO
	.align		4
.L_9:
        /*0018*/ 	.byte	0x04, 0x17
        /*001a*/ 	.short	(.L_11 - .L_10)
.L_10:
        /*001c*/ 	.word	0x00000000
        /*0020*/ 	.short	0x0002
        /*0022*/ 	.short	0x0010
        /*0024*/ 	.byte	0x00, 0xf0, 0x11, 0x00


	//----- nvinfo : EIATTR_KPARAM_INFO
	.align		4
.L_11:
        /*0028*/ 	.byte	0x04, 0x17
        /*002a*/ 	.short	(.L_13 - .L_12)
.L_12:
        /*002c*/ 	.word	0x00000000
        /*0030*/ 	.short	0x0001
        /*0032*/ 	.short	0x0008
        /*0034*/ 	.byte	0x00, 0xf5, 0x21, 0x00


	//----- nvinfo : EIATTR_KPARAM_INFO
	.align		4
.L_13:
        /*0038*/ 	.byte	0x04, 0x17
        /*003a*/ 	.short	(.L_15 - .L_14)
.L_14:
        /*003c*/ 	.word	0x00000000
        /*0040*/ 	.short	0x0000
        /*0042*/ 	.short	0x0000
        /*0044*/ 	.byte	0x00, 0xf5, 0x21, 0x00


	//----- nvinfo : EIATTR_SPARSE_MMA_MASK
	.align		4
.L_15:
        /*0048*/ 	.byte	0x03, 0x50
        /*004a*/ 	.short	0x0000


	//----- nvinfo : EIATTR_MAXREG_COUNT
	.align		4
        /*004c*/ 	.byte	0x03, 0x1b
        /*004e*/ 	.short	0x00ff


	//----- nvinfo : EIATTR_MERCURY_ISA_VERSION
	.align		4
        /*0050*/ 	.byte	0x03, 0x5f
        /*0052*/ 	.short	0x0101


	//----- nvinfo : EIATTR_VRC_CTA_INIT_COUNT
	.align		4
        /*0054*/ 	.byte	0x02, 0x4a
	.zero		1
	.zero		1


	//----- nvinfo : EIATTR_EXIT_INSTR_OFFSETS
	.align		4
        /*0058*/ 	.byte	0x04, 0x1c
        /*005a*/ 	.short	(.L_17 - .L_16)


	//   ....[0]....
.L_16:
        /*005c*/ 	.word	0x00000070


	//   ....[1]....
        /*0060*/ 	.word	0x00000110


	//----- nvinfo : EIATTR_CBANK_PARAM_SIZE
	.align		4
.L_17:
        /*0064*/ 	.byte	0x03, 0x19
        /*0066*/ 	.short	0x0018


	//----- nvinfo : EIATTR_PARAM_CBANK
	.align		4
        /*0068*/ 	.byte	0x04, 0x0a
        /*006a*/ 	.short	(.L_19 - .L_18)
	.align		4
.L_18:
        /*006c*/ 	.word	index@(.nv.constant0.op)
        /*0070*/ 	.short	0x0380
        /*0072*/ 	.short	0x0018


	//----- nvinfo : EIATTR_SW_WAR
	.align		4
.L_19:
        /*0074*/ 	.byte	0x04, 0x36
        /*0076*/ 	.short	(.L_21 - .L_20)
.L_20:
        /*0078*/ 	.word	0x00000008
.L_21:


//--------------------- .nv.callgraph             --------------------------
	.section	.nv.callgraph,"",@"SHT_CUDA_CALLGRAPH"
	.align	4
	.sectionentsize	8
	.align		4
        /*0000*/ 	.word	0x00000000
	.align		4
        /*0004*/ 	.word	0xffffffff
	.align		4
        /*0008*/ 	.word	0x00000000
	.align		4
        /*000c*/ 	.word	0xfffffffe
	.align		4
        /*0010*/ 	.word	0x00000000
	.align		4
        /*0014*/ 	.word	0xfffffffd
	.align		4
        /*0018*/ 	.word	0x00000000
	.align		4
        /*001c*/ 	.word	0xfffffffc


//--------------------- .text.op                  --------------------------
	.section	.text.op,"ax",@progbits
	.align	128
        .global         op
        .type           op,@function
        .size           op,(.L_x_1 - op)
        .other          op,@"STO_CUDA_ENTRY STV_DEFAULT"
op:
.text.op:
[----:B------:R-:W-:Y:S01]  /*0000*/  LDC R1, c[0x0][0x37c] ;  /* 0x0000df00ff017b82 */ /* 0x000fe20000000800 */
[----:B------:R-:W0:Y:S01]  /*0010*/  S2R R7, SR_CTAID.X ;  /* 0x0000000000077919 */ /* 0x000e220000002500 */
[----:B------:R-:W0:Y:S01]  /*0020*/  LDCU UR4, c[0x0][0x360] ;  /* 0x00006c00ff0477ac */ /* 0x000e220008000800 */
[----:B------:R-:W0:Y:S01]  /*0030*/  S2R R0, SR_TID.X ;  /* 0x0000000000007919 */ /* 0x000e220000002100 */
[----:B------:R-:W1:Y:S01]  /*0040*/  LDCU UR5, c[0x0][0x394] ;  /* 0x00007280ff0577ac */ /* 0x000e620008000800 */
[----:B0-----:R-:W-:-:S05]  /*0050*/  IMAD R7, R7, UR4, R0 ;  /* 0x0000000407077c24 */ /* 0x001fca000f8e0200 */
[----:B-1----:R-:W-:-:S13]  /*0060*/  ISETP.GE.AND P0, PT, R7, UR5, PT ;  /* 0x0000000507007c0c */ /* 0x002fda000bf06270 */
[----:B------:R-:W-:Y:S05]  /*0070*/  @P0 EXIT ;  /* 0x000000000000094d */ /* 0x000fea0003800000 */
[----:B------:R-:W0:Y:S01]  /*0080*/  LDC.64 R2, c[0x0][0x380] ;  /* 0x0000e000ff027b82 */ /* 0x000e220000000a00 */
[----:B------:R-:W1:Y:S01]  /*0090*/  LDCU.64 UR4, c[0x0][0x358] ;  /* 0x00006b00ff0477ac */ /* 0x000e620008000a00 */
[----:B------:R-:W2:Y:S06]  /*00a0*/  LDCU UR6, c[0x0][0x390] ;  /* 0x00007200ff0677ac */ /* 0x000eac0008000800 */
[----:B------:R-:W3:Y:S01]  /*00b0*/  LDC.64 R4, c[0x0][0x388] ;  /* 0x0000e200ff047b82 */ /* 0x000ee20000000a00 */
[----:B0-----:R-:W-:-:S06]  /*00c0*/  IMAD.WIDE R2, R7, 0x4, R2 ;  /* 0x0000000407027825 */ /* 0x001fcc00078e0202 */
[----:B-1----:R-:W2:Y:S01]  /*00d0*/  LDG.E R2, desc[UR4][R2.64] ;  /* 0x0000000402027981 */ /* 0x002ea2000c1e1900 */
[----:B---3--:R-:W-:-:S04]  /*00e0*/  IMAD.WIDE R4, R7, 0x4, R4 ;  /* 0x0000000407047825 */ /* 0x008fc800078e0204 */
[----:B--2---:R-:W-:-:S05]  /*00f0*/  FADD R7, R2, UR6 ;  /* 0x0000000602077e21 */ /* 0x004fca0008000000 */
[----:B------:R-:W-:Y:S01]  /*0100*/  STG.E desc[UR4][R4.64], R7 ;  /* 0x0000000704007986 */ /* 0x000fe2000c101904 */
[----:B------:R-:W-:Y:S05]  /*0110*/  EXIT ;  /* 0x000000000000794d */ /* 0x000fea0003800000 */
.L_x_0:
[----:B------:R-:W-:-:S00]  /*0120*/  BRA `(.L_x_0) ;  /* 0xfffffffc00fc7947 */ /* 0x000fc0000383ffff */
[----:B------:R-:W-:-:S00]  /*0130*/  NOP ;  /* 0x0000000000007918 */ /* 0x000fc00000000000 */
        /* <DEDUP_REMOVED lines=12> */
.L_x_1:


//--------------------- .nv.shared.reserved.0     --------------------------
	.section	.nv.shared.reserved.0,"aw",@nobits
	.weak		__nv_reservedSMEM_offset_0_alias
	.size		__nv_reservedSMEM_offset_0_alias, 0, 64
	.other		__nv_reservedSMEM_offset_0_alias,@"STO_CUDA_RESERVED_SHARED STV_DEFAULT"
__nv_reservedSMEM_offset_0_alias:
	.zero		0
	.zero		64


//--------------------- .nv.constant0.op          --------------------------
	.section	.nv.constant0.op,"a",@progbits
	.sectionflags	@""
	.align	4
.nv.constant0.op:
	.zero		920


//--------------------- SYMBOLS --------------------------

	.type		.nv.reservedSmem.offset0,@object
	.size		.nv.reservedSmem.offset0,0x4
